	.headerflags	@"EF_CUDA_TEXMODE_UNIFIED EF_CUDA_64BIT_ADDRESS EF_CUDA_ACCELERATORS EF_CUDA_SM90 EF_CUDA_VIRTUAL_SM(EF_CUDA_SM90)"
	.elftype	@"ET_EXEC"


//--------------------- .nv.info                  --------------------------
	.section	.nv.info,"",@"SHT_CUDA_INFO"
	.align	4


	//----- nvinfo : EIATTR_REGCOUNT
	.align		4
        /*0000*/ 	.byte	0x04, 0x2f
        /*0002*/ 	.short	(.L_1 - .L_0)
	.align		4
.L_0:
        /*0004*/ 	.word	index@(triton_poi_fused_convolution_0)
        /*0008*/ 	.word	0x0000000e


	//----- nvinfo : EIATTR_MIN_STACK_SIZE
	.align		4
.L_1:
        /*000c*/ 	.byte	0x04, 0x12
        /*000e*/ 	.short	(.L_3 - .L_2)
	.align		4
.L_2:
        /*0010*/ 	.word	index@(triton_poi_fused_convolution_0)
        /*0014*/ 	.word	0x00000000


	//----- nvinfo : EIATTR_FRAME_SIZE
	.align		4
.L_3:
        /*0018*/ 	.byte	0x04, 0x11
        /*001a*/ 	.short	(.L_5 - .L_4)
	.align		4
.L_4:
        /*001c*/ 	.word	index@(triton_poi_fused_convolution_0)
        /*0020*/ 	.word	0x00000000


	//----- nvinfo : EIATTR_MIN_STACK_SIZE
	.align		4
.L_5:
        /*0024*/ 	.byte	0x04, 0x12
        /*0026*/ 	.short	(.L_7 - .L_6)
	.align		4
.L_6:
        /*0028*/ 	.word	index@(triton_poi_fused_convolution_0)
        /*002c*/ 	.word	0x00000000
.L_7:


//--------------------- .nv.info.triton_poi_fused_convolution_0 --------------------------
	.section	.nv.info.triton_poi_fused_convolution_0,"",@"SHT_CUDA_INFO"
	.sectionflags	@""
	.align	4


	//----- nvinfo : EIATTR_CUDA_API_VERSION
	.align		4
        /*0000*/ 	.byte	0x04, 0x37
        /*0002*/ 	.short	(.L_9 - .L_8)
.L_8:
        /*0004*/ 	.word	0x0000007c


	//----- nvinfo : EIATTR_KPARAM_INFO
	.align		4
.L_9:
        /*0008*/ 	.byte	0x04, 0x17
        /*000a*/ 	.short	(.L_11 - .L_10)
.L_10:
        /*000c*/ 	.word	0x00000000
        /*0010*/ 	.short	0x0003
        /*0012*/ 	.short	0x0014
        /*0014*/ 	.byte	0x00, 0xf0, 0x11, 0x00


	//----- nvinfo : EIATTR_KPARAM_INFO
	.align		4
.L_11:
        /*0018*/ 	.byte	0x04, 0x17
        /*001a*/ 	.short	(.L_13 - .L_12)
.L_12:
        /*001c*/ 	.word	0x00000000
        /*0020*/ 	.short	0x0002
        /*0022*/ 	.short	0x0010
        /*0024*/ 	.byte	0x00, 0xf0, 0x11, 0x00


	//----- nvinfo : EIATTR_KPARAM_INFO
	.align		4
.L_13:
        /*0028*/ 	.byte	0x04, 0x17
        /*002a*/ 	.short	(.L_15 - .L_14)
.L_14:
        /*002c*/ 	.word	0x00000000
        /*0030*/ 	.short	0x0001
        /*0032*/ 	.short	0x0008
        /*0034*/ 	.byte	0x00, 0xf4, 0x21, 0x00


	//----- nvinfo : EIATTR_KPARAM_INFO
	.align		4
.L_15:
        /*0038*/ 	.byte	0x04, 0x17
        /*003a*/ 	.short	(.L_17 - .L_16)
.L_16:
        /*003c*/ 	.word	0x00000000
        /*0040*/ 	.short	0x0000
        /*0042*/ 	.short	0x0000
        /*0044*/ 	.byte	0x00, 0xf4, 0x21, 0x00


	//----- nvinfo : EIATTR_SPARSE_MMA_MASK
	.align		4
.L_17:
        /*0048*/ 	.byte	0x03, 0x50
        /*004a*/ 	.short	0x0000


	//----- nvinfo : EIATTR_MAXREG_COUNT
	.align		4
        /*004c*/ 	.byte	0x03, 0x1b
        /*004e*/ 	.short	0x00ff


	//----- nvinfo : EIATTR_EXIT_INSTR_OFFSETS
	.align		4
        /*0050*/ 	.byte	0x04, 0x1c
        /*0052*/ 	.short	(.L_19 - .L_18)


	//   ....[0]....
.L_18:
        /*0054*/ 	.word	0x000002c0


	//   ....[1]....
        /*0058*/ 	.word	0x00000330


	//----- nvinfo : EIATTR_REQNTID
	.align		4
.L_19:
        /*005c*/ 	.byte	0x04, 0x10
        /*005e*/ 	.short	(.L_21 - .L_20)
.L_20:
        /*0060*/ 	.word	0x00000020
        /*0064*/ 	.word	0x00000001
        /*0068*/ 	.word	0x00000001


	//----- nvinfo : EIATTR_CBANK_PARAM_SIZE
	.align		4
.L_21:
        /*006c*/ 	.byte	0x03, 0x19
        /*006e*/ 	.short	0x0018


	//----- nvinfo : EIATTR_PARAM_CBANK
	.align		4
        /*0070*/ 	.byte	0x04, 0x0a
        /*0072*/ 	.short	(.L_23 - .L_22)
	.align		4
.L_22:
        /*0074*/ 	.word	index@(.nv.constant0.triton_poi_fused_convolution_0)
        /*0078*/ 	.short	0x0210
        /*007a*/ 	.short	0x0018


	//----- nvinfo : EIATTR_SW_WAR
	.align		4
.L_23:
        /*007c*/ 	.byte	0x04, 0x36
        /*007e*/ 	.short	(.L_25 - .L_24)
.L_24:
        /*0080*/ 	.word	0x00000008
.L_25:


//--------------------- .nv.callgraph             --------------------------
	.section	.nv.callgraph,"",@"SHT_CUDA_CALLGRAPH"
	.align	4
	.sectionentsize	8
	.align		4
        /*0000*/ 	.word	0x00000000
	.align		4
        /*0004*/ 	.word	0xffffffff
	.align		4
        /*0008*/ 	.word	0x00000000
	.align		4
        /*000c*/ 	.word	0xfffffffe
	.align		4
        /*0010*/ 	.word	0x00000000
	.align		4
        /*0014*/ 	.word	0xfffffffd
	.align		4
        /*0018*/ 	.word	0x00000000
	.align		4
        /*001c*/ 	.word	0xfffffffc


//--------------------- .text.triton_poi_fused_convolution_0 --------------------------
	.section	.text.triton_poi_fused_convolution_0,"ax",@progbits
	.sectionflags	@"SHF_BARRIERS=1"
	.align	128
        .global         triton_poi_fused_convolution_0
        .type           triton_poi_fused_convolution_0,@function
        .size           triton_poi_fused_convolution_0,(.L_x_1 - triton_poi_fused_convolution_0)
        .other          triton_poi_fused_convolution_0,@"STO_CUDA_ENTRY STV_DEFAULT"
triton_poi_fused_convolution_0:
.text.triton_poi_fused_convolution_0:
[----:B------:R-:W0:Y:S02]  /*0000*/  LDC R1, c[0x0][0x28] ;  /* 0x00000a00ff017b82 */ /* 0x000e240000000800 */
[----:B------:R-:W1:Y:S01]  /*0010*/  S2R R8, SR_TID.X ;  /* 0x0000000000087919 */ /* 0x000e620000002100 */
[----:B------:R-:W2:Y:S01]  /*0020*/  LDC.64 R2, c[0x0][0x210] ;  /* 0x00008400ff027b82 */ /* 0x000ea20000000a00 */
[----:B------:R-:W-:Y:S01]  /*0030*/  CS2R R10, SRZ ;  /* 0x00000000000a7805 */ /* 0x000fe2000001ff00 */
[----:B------:R-:W-:Y:S01]  /*0040*/  ULDC.64 UR6, c[0x0][0x208] ;  /* 0x0000820000067ab9 */ /* 0x000fe20000000a00 */
[----:B------:R-:W3:Y:S01]  /*0050*/  S2R R6, SR_CTAID.X ;  /* 0x0000000000067919 */ /* 0x000ee20000002500 */
[----:B------:R-:W4:Y:S01]  /*0060*/  S2R R0, SR_CTAID.Y ;  /* 0x0000000000007919 */ /* 0x000f220000002600 */
[----:B-1----:R-:W-:Y:S01]  /*0070*/  SHF.R.U32.HI R9, RZ, 0x3, R8 ;  /* 0x00000003ff097819 */ /* 0x002fe20000011608 */
[----:B------:R-:W-:Y:S02]  /*0080*/  IMAD.SHL.U32 R5, R8, 0x2, RZ ;  /* 0x0000000208057824 */ /* 0x000fe400078e00ff */
[----:B---3--:R-:W-:Y:S01]  /*0090*/  IMAD.SHL.U32 R6, R6, 0x4, RZ ;  /* 0x0000000406067824 */ /* 0x008fe200078e00ff */
[----:B------:R-:W-:Y:S01]  /*00a0*/  SGXT.U32 R9, R9, 0x2 ;  /* 0x000000020909781a */ /* 0x000fe20000000000 */
[----:B----4-:R-:W-:-:S03]  /*00b0*/  IMAD.SHL.U32 R0, R0, 0x10, RZ ;  /* 0x0000001000007824 */ /* 0x010fc600078e00ff */
[----:B------:R-:W-:Y:S02]  /*00c0*/  LOP3.LUT R7, R6, R9, RZ, 0xfc, !PT ;  /* 0x0000000906077212 */ /* 0x000fe400078efcff */
[----:B------:R-:W-:Y:S02]  /*00d0*/  LOP3.LUT R4, R0, 0xe, R5, 0xf8, !PT ;  /* 0x0000000e00047812 */ /* 0x000fe400078ef805 */
[----:B------:R-:W-:-:S03]  /*00e0*/  ISETP.GE.AND P0, PT, R7, 0x4, PT ;  /* 0x000000040700780c */ /* 0x000fc60003f06270 */
[----:B------:R-:W-:Y:S01]  /*00f0*/  IMAD R7, R7, 0x10, R4 ;  /* 0x0000001007077824 */ /* 0x000fe200078e0204 */
[----:B------:R-:W-:-:S03]  /*0100*/  ISETP.LT.AND P0, PT, R4, 0x10, !P0 ;  /* 0x000000100400780c */ /* 0x000fc60004701270 */
[----:B--2---:R-:W-:-:S10]  /*0110*/  IMAD.WIDE R2, R7, 0x4, R2 ;  /* 0x0000000407027825 */ /* 0x004fd400078e0202 */
[----:B------:R1:W2:Y:S01]  /*0120*/  @P0 LDG.E.EL.64 R10, desc[UR6][R2.64] ;  /* 0x00000006020a0981 */ /* 0x0002a2000c2e1b00 */
[----:B------:R-:W3:Y:S01]  /*0130*/  S2UR UR5, SR_CgaCtaId ;  /* 0x00000000000579c3 */ /* 0x000ee20000008800 */
[----:B------:R-:W-:Y:S01]  /*0140*/  IMAD.SHL.U32 R4, R8, 0x8, RZ ;  /* 0x0000000808047824 */ /* 0x000fe200078e00ff */
[----:B------:R-:W-:Y:S01]  /*0150*/  UMOV UR4, 0x400 ;  /* 0x0000040000047882 */ /* 0x000fe20000000000 */
[----:B------:R-:W-:Y:S02]  /*0160*/  SHF.R.U32.HI R7, RZ, 0x1, R8 ;  /* 0x00000001ff077819 */ /* 0x000fe40000011608 */
[----:B------:R-:W-:Y:S02]  /*0170*/  LOP3.LUT R6, R6, 0x2, R5, 0xf8, !PT ;  /* 0x0000000206067812 */ /* 0x000fe400078ef805 */
[----:B------:R-:W-:Y:S02]  /*0180*/  LOP3.LUT R4, R4, 0x38, RZ, 0xc0, !PT ;  /* 0x0000003804047812 */ /* 0x000fe400078ec0ff */
[----:B------:R-:W-:-:S02]  /*0190*/  SGXT.U32 R7, R7, 0x4 ;  /* 0x000000040707781a */ /* 0x000fc40000000000 */
[C---:B------:R-:W-:Y:S02]  /*01a0*/  LOP3.LUT R9, R4.reuse, R9, RZ, 0xfc, !PT ;  /* 0x0000000904097212 */ /* 0x040fe400078efcff */
[C---:B-1----:R-:W-:Y:S02]  /*01b0*/  LOP3.LUT R2, R4.reuse, 0x4, RZ, 0xfc, !PT ;  /* 0x0000000404027812 */ /* 0x042fe400078efcff */
[-C--:B------:R-:W-:Y:S02]  /*01c0*/  LEA.HI R4, R4, R9.reuse, RZ, 0x1e ;  /* 0x0000000904047211 */ /* 0x080fe400078ff0ff */
[----:B------:R-:W-:Y:S02]  /*01d0*/  LEA.HI R2, R2, R9, RZ, 0x1e ;  /* 0x0000000902027211 */ /* 0x000fe400078ff0ff */
[----:B------:R-:W-:Y:S02]  /*01e0*/  LOP3.LUT R7, R0, R7, RZ, 0xfc, !PT ;  /* 0x0000000700077212 */ /* 0x000fe400078efcff */
[----:B------:R-:W-:-:S02]  /*01f0*/  ISETP.GE.AND P0, PT, R6, 0x4, PT ;  /* 0x000000040600780c */ /* 0x000fc40003f06270 */
[----:B------:R-:W-:Y:S01]  /*0200*/  LOP3.LUT R0, R5, 0x3e, RZ, 0xc0, !PT ;  /* 0x0000003e05007812 */ /* 0x000fe200078ec0ff */
[----:B---3--:R-:W-:Y:S01]  /*0210*/  UPRMT UR4, UR5, 0x654, UR4 ;  /* 0x0000065405047896 */ /* 0x008fe20008000004 */
[----:B------:R-:W-:Y:S02]  /*0220*/  SHF.R.U32.HI R5, RZ, 0x2, R5 ;  /* 0x00000002ff057819 */ /* 0x000fe40000011605 */
[----:B------:R-:W-:Y:S02]  /*0230*/  ISETP.LT.AND P0, PT, R7, 0x10, !P0 ;  /* 0x000000100700780c */ /* 0x000fe40004701270 */
[----:B------:R-:W-:Y:S02]  /*0240*/  SGXT.U32 R5, R5, 0x4 ;  /* 0x000000040505781a */ /* 0x000fe40000000000 */
[----:B------:R-:W-:Y:S02]  /*0250*/  LEA R3, R4, UR4, 0x2 ;  /* 0x0000000404037c11 */ /* 0x000fe4000f8e10ff */
[----:B------:R-:W-:Y:S01]  /*0260*/  LEA R2, R2, UR4, 0x2 ;  /* 0x0000000402027c11 */ /* 0x000fe2000f8e10ff */
[----:B------:R-:W-:-:S05]  /*0270*/  IMAD.IADD R0, R0, 0x1, R5 ;  /* 0x0000000100007824 */ /* 0x000fca00078e0205 */
[----:B------:R-:W-:Y:S01]  /*0280*/  LEA R0, R0, UR4, 0x2 ;  /* 0x0000000400007c11 */ /* 0x000fe2000f8e10ff */
[----:B--2---:R1:W-:Y:S04]  /*0290*/  STS [R3], R10 ;  /* 0x0000000a03007388 */ /* 0x0043e80000000800 */
[----:B------:R1:W-:Y:S01]  /*02a0*/  STS [R2+0x10], R11 ;  /* 0x0000100b02007388 */ /* 0x0003e20000000800 */
[----:B------:R-:W-:Y:S06]  /*02b0*/  BAR.SYNC.DEFER_BLOCKING 0x0 ;  /* 0x0000000000007b1d */ /* 0x000fec0000010000 */
[----:B-1----:R-:W-:Y:S05]  /*02c0*/  @!P0 EXIT ;  /* 0x000000000000894d */ /* 0x002fea0003800000 */
[----:B------:R-:W-:Y:S01]  /*02d0*/  LDS R4, [R0] ;  /* 0x0000000000047984 */ /* 0x000fe20000000800 */
[----:B------:R-:W0:Y:S01]  /*02e0*/  LDC.64 R2, c[0x0][0x218] ;  /* 0x00008600ff027b82 */ /* 0x000e220000000a00 */
[----:B------:R-:W-:Y:S02]  /*02f0*/  IMAD R7, R7, 0x4, R6 ;  /* 0x0000000407077824 */ /* 0x000fe400078e0206 */
[----:B------:R-:W1:Y:S02]  /*0300*/  LDS R5, [R0+0x4] ;  /* 0x0000040000057984 */ /* 0x000e640000000800 */
[----:B0-----:R-:W-:-:S05]  /*0310*/  IMAD.WIDE R2, R7, 0x4, R2 ;  /* 0x0000000407027825 */ /* 0x001fca00078e0202 */
[----:B-1----:R-:W-:Y:S01]  /*0320*/  STG.E.64 desc[UR6][R2.64], R4 ;  /* 0x0000000402007986 */ /* 0x002fe2000c101b06 */
[----:B------:R-:W-:Y:S05]  /*0330*/  EXIT ;  /* 0x000000000000794d */ /* 0x000fea0003800000 */
.L_x_0:
[----:B------:R-:W-:-:S00]  /*0340*/  BRA `(.L_x_0) ;  /* 0xfffffffc00fc7947 */ /* 0x000fc0000383ffff */
[----:B------:R-:W-:-:S00]  /*0350*/  NOP ;  /* 0x0000000000007918 */ /* 0x000fc00000000000 */
        /* <DEDUP_REMOVED lines=10> */
.L_x_1:


//--------------------- .nv.shared.triton_poi_fused_convolution_0 --------------------------
	.section	.nv.shared.triton_poi_fused_convolution_0,"aw",@nobits
	.sectionflags	@""
	.align	16
	.zero		1024


//--------------------- .nv.constant0.triton_poi_fused_convolution_0 --------------------------
	.section	.nv.constant0.triton_poi_fused_convolution_0,"a",@progbits
	.sectionflags	@""
	.align	4
.nv.constant0.triton_poi_fused_convolution_0:
	.zero		552
